//
// Generated by NVIDIA NVVM Compiler
//
// Compiler Build ID: CL-36424714
// Cuda compilation tools, release 13.0, V13.0.88
// Based on NVVM 20.0.0
//

.version 9.0
.target sm_100
.address_size 64

	// .globl	_Z6squarePfi

.visible .entry _Z6squarePfi(
	.param .u64 .ptr .align 1 _Z6squarePfi_param_0,
	.param .u32 _Z6squarePfi_param_1
)
{
	.reg .pred 	%p<2>;
	.reg .b32 	%r<6>;
	.reg .b32 	%f<3>;
	.reg .b64 	%rd<5>;

	ld.param.u64 	%rd1, [_Z6squarePfi_param_0];
	ld.param.u32 	%r2, [_Z6squarePfi_param_1];
	mov.u32 	%r3, %ctaid.x;
	mov.u32 	%r4, %ntid.x;
	mov.u32 	%r5, %tid.x;
	mad.lo.s32 	%r1, %r3, %r4, %r5;
	setp.ge.s32 	%p1, %r1, %r2;
	@%p1 bra 	$L__BB0_2;
	cvta.to.global.u64 	%rd2, %rd1;
	mul.wide.s32 	%rd3, %r1, 4;
	add.s64 	%rd4, %rd2, %rd3;
	ld.global.f32 	%f1, [%rd4];
	mul.f32 	%f2, %f1, %f1;
	st.global.f32 	[%rd4], %f2;
$L__BB0_2:
	ret;

}


// ===== COMPILED SASS (sm_100) =====

	.target	sm_100

	.elftype	@"ET_EXEC"


//--------------------- .note.nv.tkinfo           --------------------------
	.section	.note.nv.tkinfo,"",@"SHT_NOTE"
	.sectionflags	@"SHF_NOTE_NV_TKINFO"
	.tkinfo
        /*0018*/ 	.word	0x00000002
        /*0030*/ 	.string	""
        /*0030*/ 	.string	"ptxas"
        /*0030*/ 	.string	"Cuda compilation tools, release 13.0, V13.0.88"
        /*0030*/ 	.string	"Build cuda_13.0.r13.0/compiler.36424714_0"
        /*0030*/ 	.string	"-arch sm_100 -m 64 "



//--------------------- .note.nv.cuinfo           --------------------------
	.section	.note.nv.cuinfo,"",@"SHT_NOTE"
	.sectionflags	@"SHF_NOTE_NV_CUINFO"
        /*0018*/ 	.short	0x0002
        /*001a*/ 	.short	0x0064
        /*001c*/ 	.short	0x0082
	.zero		2


//--------------------- .nv.info                  --------------------------
	.section	.nv.info,"",@"SHT_CUDA_INFO"
	.align	4


	//----- nvinfo : EIATTR_REGCOUNT
	.align		4
        /*0000*/ 	.byte	0x04, 0x2f
        /*0002*/ 	.short	(.L_1 - .L_0)
	.align		4
.L_0:
        /*0004*/ 	.word	index@(_Z6squarePfi)
        /*0008*/ 	.word	0x00000008


	//----- nvinfo : EIATTR_FRAME_SIZE
	.align		4
.L_1:
        /*000c*/ 	.byte	0x04, 0x11
        /*000e*/ 	.short	(.L_3 - .L_2)
	.align		4
.L_2:
        /*0010*/ 	.word	index@(_Z6squarePfi)
        /*0014*/ 	.word	0x00000000


	//----- nvinfo : EIATTR_MIN_STACK_SIZE
	.align		4
.L_3:
        /*0018*/ 	.byte	0x04, 0x12
        /*001a*/ 	.short	(.L_5 - .L_4)
	.align		4
.L_4:
        /*001c*/ 	.word	index@(_Z6squarePfi)
        /*0020*/ 	.word	0x00000000
.L_5:


//--------------------- .nv.compat                --------------------------
	.section	.nv.compat,"",@"SHT_CUDA_COMPAT_INFO"
	.align	4
        /*0000*/ 	.byte	0x02, 0x09, 0x00, 0x00, 0x02, 0x02, 0x01, 0x00, 0x02, 0x05, 0x05, 0x00, 0x03, 0x07, 0x01, 0x01
        /*0010*/ 	.byte	0x02, 0x03, 0x00, 0x00, 0x02, 0x06, 0x01, 0x00, 0x04, 0x0b, 0x08, 0x00, 0x09, 0x00, 0x00, 0x00
        /*0020*/ 	.byte	0x00, 0x00, 0x00, 0x00


//--------------------- .nv.info._Z6squarePfi     --------------------------
	.section	.nv.info._Z6squarePfi,"",@"SHT_CUDA_INFO"
	.sectionflags	@""
	.align	4


	//----- nvinfo : EIATTR_CUDA_API_VERSION
	.align		4
        /*0000*/ 	.byte	0x04, 0x37
        /*0002*/ 	.short	(.L_7 - .L_6)
.L_6:
        /*0004*/ 	.word	0x00000082


	//----- nvinfo : EIATTR_KPARAM_INFO
	.align		4
.L_7:
        /*0008*/ 	.byte	0x04, 0x17
        /*000a*/ 	.short	(.L_9 - .L_8)
.L_8:
        /*000c*/ 	.word	0x00000000
        /*0010*/ 	.short	0x0001
        /*0012*/ 	.short	0x0008
        /*0014*/ 	.byte	0x00, 0xf0, 0x11, 0x00


	//----- nvinfo : EIATTR_KPARAM_INFO
	.align		4
.L_9:
        /*0018*/ 	.byte	0x04, 0x17
        /*001a*/ 	.short	(.L_11 - .L_10)
.L_10:
        /*001c*/ 	.word	0x00000000
        /*0020*/ 	.short	0x0000
        /*0022*/ 	.short	0x0000
        /*0024*/ 	.byte	0x00, 0xf5, 0x21, 0x00


	//----- nvinfo : EIATTR_SPARSE_MMA_MASK
	.align		4
.L_11:
        /*0028*/ 	.byte	0x03, 0x50
        /*002a*/ 	.short	0x0000


	//----- nvinfo : EIATTR_MAXREG_COUNT
	.align		4
        /*002c*/ 	.byte	0x03, 0x1b
        /*002e*/ 	.short	0x00ff


	//----- nvinfo : EIATTR_MERCURY_ISA_VERSION
	.align		4
        /*0030*/ 	.byte	0x03, 0x5f
        /*0032*/ 	.short	0x0101


	//----- nvinfo : EIATTR_VRC_CTA_INIT_COUNT
	.align		4
        /*0034*/ 	.byte	0x02, 0x4a
	.zero		1
	.zero		1


	//----- nvinfo : EIATTR_EXIT_INSTR_OFFSETS
	.align		4
        /*0038*/ 	.byte	0x04, 0x1c
        /*003a*/ 	.short	(.L_13 - .L_12)


	//   ....[0]....
.L_12:
        /*003c*/ 	.word	0x00000070


	//   ....[1]....
        /*0040*/ 	.word	0x000000e0


	//----- nvinfo : EIATTR_CBANK_PARAM_SIZE
	.align		4
.L_13:
        /*0044*/ 	.byte	0x03, 0x19
        /*0046*/ 	.short	0x000c


	//----- nvinfo : EIATTR_PARAM_CBANK
	.align		4
        /*0048*/ 	.byte	0x04, 0x0a
        /*004a*/ 	.short	(.L_15 - .L_14)
	.align		4
.L_14:
        /*004c*/ 	.word	index@(.nv.constant0._Z6squarePfi)
        /*0050*/ 	.short	0x0380
        /*0052*/ 	.short	0x000c


	//----- nvinfo : EIATTR_SW_WAR
	.align		4
.L_15:
        /*0054*/ 	.byte	0x04, 0x36
        /*0056*/ 	.short	(.L_17 - .L_16)
.L_16:
        /*0058*/ 	.word	0x00000008
.L_17:


//--------------------- .nv.callgraph             --------------------------
	.section	.nv.callgraph,"",@"SHT_CUDA_CALLGRAPH"
	.align	4
	.sectionentsize	8
	.align		4
        /*0000*/ 	.word	0x00000000
	.align		4
        /*0004*/ 	.word	0xffffffff
	.align		4
        /*0008*/ 	.word	0x00000000
	.align		4
        /*000c*/ 	.word	0xfffffffe
	.align		4
        /*0010*/ 	.word	0x00000000
	.align		4
        /*0014*/ 	.word	0xfffffffd
	.align		4
        /*0018*/ 	.word	0x00000000
	.align		4
        /*001c*/ 	.word	0xfffffffc


//--------------------- .text._Z6squarePfi        --------------------------
	.section	.text._Z6squarePfi,"ax",@progbits
	.align	128
        .global         _Z6squarePfi
        .type           _Z6squarePfi,@function
        .size           _Z6squarePfi,(.L_x_1 - _Z6squarePfi)
        .other          _Z6squarePfi,@"STO_CUDA_ENTRY STV_DEFAULT"
_Z6squarePfi:
.text._Z6squarePfi:
[----:B------:R-:W-:Y:S01]  /*0000*/  LDC R1, c[0x0][0x37c] ;  /* 0x0000df00ff017b82 */ /* 0x000fe20000000800 */
[----:B------:R-:W0:Y:S07]  /*0010*/  S2R R0, SR_TID.X ;  /* 0x0000000000007919 */ /* 0x000e2e0000002100 */
[----:B------:R-:W0:Y:S01]  /*0020*/  S2UR UR4, SR_CTAID.X ;  /* 0x00000000000479c3 */ /* 0x000e220000002500 */
[----:B------:R-:W1:Y:S07]  /*0030*/  LDCU UR5, c[0x0][0x388] ;  /* 0x00007100ff0577ac */ /* 0x000e6e0008000800 */
[----:B------:R-:W0:Y:S02]  /*0040*/  LDC R5, c[0x0][0x360] ;  /* 0x0000d800ff057b82 */ /* 0x000e240000000800 */
[----:B0-----:R-:W-:-:S05]  /*0050*/  IMAD R5, R5, UR4, R0 ;  /* 0x0000000405057c24 */ /* 0x001fca000f8e0200 */
[----:B-1----:R-:W-:-:S13]  /*0060*/  ISETP.GE.AND P0, PT, R5, UR5, PT ;  /* 0x0000000505007c0c */ /* 0x002fda000bf06270 */
[----:B------:R-:W-:Y:S05]  /*0070*/  @P0 EXIT ;  /* 0x000000000000094d */ /* 0x000fea0003800000 */
[----:B------:R-:W0:Y:S01]  /*0080*/  LDC.64 R2, c[0x0][0x380] ;  /* 0x0000e000ff027b82 */ /* 0x000e220000000a00 */
[----:B------:R-:W1:Y:S01]  /*0090*/  LDCU.64 UR4, c[0x0][0x358] ;  /* 0x00006b00ff0477ac */ /* 0x000e620008000a00 */
[----:B0-----:R-:W-:-:S05]  /*00a0*/  IMAD.WIDE R2, R5, 0x4, R2 ;  /* 0x0000000405027825 */ /* 0x001fca00078e0202 */
[----:B-1----:R-:W2:Y:S02]  /*00b0*/  LDG.E R0, desc[UR4][R2.64] ;  /* 0x0000000402007981 */ /* 0x002ea4000c1e1900 */
[----:B--2---:R-:W-:-:S05]  /*00c0*/  FMUL R5, R0, R0 ;  /* 0x0000000000057220 */ /* 0x004fca0000400000 */
[----:B------:R-:W-:Y:S01]  /*00d0*/  STG.E desc[UR4][R2.64], R5 ;  /* 0x0000000502007986 */ /* 0x000fe2000c101904 */
[----:B------:R-:W-:Y:S05]  /*00e0*/  EXIT ;  /* 0x000000000000794d */ /* 0x000fea0003800000 */
.L_x_0:
[----:B------:R-:W-:-:S00]  /*00f0*/  BRA `(.L_x_0) ;  /* 0xfffffffc00fc7947 */ /* 0x000fc0000383ffff */
[----:B------:R-:W-:-:S00]  /*0100*/  NOP ;  /* 0x0000000000007918 */ /* 0x000fc00000000000 */
[----:B------:R-:W-:-:S00]  /*0110*/  NOP ;  /* 0x0000000000007918 */ /* 0x000fc00000000000 */
[----:B------:R-:W-:-:S00]  /*0120*/  NOP ;  /* 0x0000000000007918 */ /* 0x000fc00000000000 */
[----:B------:R-:W-:-:S00]  /*0130*/  NOP ;  /* 0x0000000000007918 */ /* 0x000fc00000000000 */
[----:B------:R-:W-:-:S00]  /*0140*/  NOP ;  /* 0x0000000000007918 */ /* 0x000fc00000000000 */
[----:B------:R-:W-:-:S00]  /*0150*/  NOP ;  /* 0x0000000000007918 */ /* 0x000fc00000000000 */
[----:B------:R-:W-:-:S00]  /*0160*/  NOP ;  /* 0x0000000000007918 */ /* 0x000fc00000000000 */
[----:B------:R-:W-:-:S00]  /*0170*/  NOP ;  /* 0x0000000000007918 */ /* 0x000fc00000000000 */
.L_x_1:


//--------------------- .nv.shared.reserved.0     --------------------------
	.section	.nv.shared.reserved.0,"aw",@nobits
	.weak		__nv_reservedSMEM_offset_0_alias
	.size		__nv_reservedSMEM_offset_0_alias, 0, 64
	.other		__nv_reservedSMEM_offset_0_alias,@"STO_CUDA_RESERVED_SHARED STV_DEFAULT"
__nv_reservedSMEM_offset_0_alias:
	.zero		0
	.zero		64


//--------------------- .nv.constant0._Z6squarePfi --------------------------
	.section	.nv.constant0._Z6squarePfi,"a",@progbits
	.sectionflags	@""
	.align	4
.nv.constant0._Z6squarePfi:
	.zero		908


//--------------------- SYMBOLS --------------------------

	.type		.nv.reservedSmem.offset0,@object
	.size		.nv.reservedSmem.offset0,0x4
